//
// Generated by NVIDIA NVVM Compiler
//
// Compiler Build ID: CL-36424714
// Cuda compilation tools, release 13.0, V13.0.88
// Based on NVVM 20.0.0
//

.version 9.0
.target sm_100
.address_size 64

	// .globl	_Z14reverse_kernelPii
.extern .shared .align 16 .b8 a_copy[];

.visible .entry _Z14reverse_kernelPii(
	.param .u64 .ptr .align 1 _Z14reverse_kernelPii_param_0,
	.param .u32 _Z14reverse_kernelPii_param_1
)
{
	.reg .pred 	%p<2>;
	.reg .b32 	%r<22>;
	.reg .b64 	%rd<7>;

	ld.param.u64 	%rd1, [_Z14reverse_kernelPii_param_0];
	ld.param.u32 	%r2, [_Z14reverse_kernelPii_param_1];
	mov.u32 	%r3, %ctaid.x;
	mov.u32 	%r4, %ntid.x;
	mov.u32 	%r5, %tid.x;
	mad.lo.s32 	%r1, %r3, %r4, %r5;
	shr.u32 	%r6, %r2, 31;
	add.s32 	%r7, %r2, %r6;
	shr.s32 	%r8, %r7, 1;
	setp.ge.s32 	%p1, %r1, %r8;
	@%p1 bra 	$L__BB0_2;
	cvta.to.global.u64 	%rd2, %rd1;
	mul.wide.s32 	%rd3, %r1, 4;
	add.s64 	%rd4, %rd2, %rd3;
	ld.global.u32 	%r9, [%rd4];
	shl.b32 	%r10, %r1, 2;
	mov.u32 	%r11, a_copy;
	add.s32 	%r12, %r11, %r10;
	st.shared.u32 	[%r12], %r9;
	not.b32 	%r13, %r1;
	add.s32 	%r14, %r2, %r13;
	mul.wide.s32 	%rd5, %r14, 4;
	add.s64 	%rd6, %rd2, %rd5;
	ld.global.u32 	%r15, [%rd6];
	shl.b32 	%r16, %r14, 2;
	add.s32 	%r17, %r11, %r16;
	st.shared.u32 	[%r17], %r15;
	bar.sync 	0;
	ld.shared.u32 	%r18, [%r12];
	ld.shared.u32 	%r19, [%r17];
	st.shared.u32 	[%r12], %r19;
	st.shared.u32 	[%r17], %r18;
	bar.sync 	0;
	ld.shared.u32 	%r20, [%r12];
	st.global.u32 	[%rd4], %r20;
	ld.shared.u32 	%r21, [%r17];
	st.global.u32 	[%rd6], %r21;
$L__BB0_2:
	ret;

}


// ===== COMPILED SASS (sm_100) =====

	.target	sm_100

	.elftype	@"ET_EXEC"


//--------------------- .note.nv.tkinfo           --------------------------
	.section	.note.nv.tkinfo,"",@"SHT_NOTE"
	.sectionflags	@"SHF_NOTE_NV_TKINFO"
	.tkinfo
        /*0018*/ 	.word	0x00000002
        /*0030*/ 	.string	""
        /*0030*/ 	.string	"ptxas"
        /*0030*/ 	.string	"Cuda compilation tools, release 13.0, V13.0.88"
        /*0030*/ 	.string	"Build cuda_13.0.r13.0/compiler.36424714_0"
        /*0030*/ 	.string	"-arch sm_100 -m 64 "



//--------------------- .note.nv.cuinfo           --------------------------
	.section	.note.nv.cuinfo,"",@"SHT_NOTE"
	.sectionflags	@"SHF_NOTE_NV_CUINFO"
        /*0018*/ 	.short	0x0002
        /*001a*/ 	.short	0x0064
        /*001c*/ 	.short	0x0082
	.zero		2


//--------------------- .nv.info                  --------------------------
	.section	.nv.info,"",@"SHT_CUDA_INFO"
	.align	4


	//----- nvinfo : EIATTR_REGCOUNT
	.align		4
        /*0000*/ 	.byte	0x04, 0x2f
        /*0002*/ 	.short	(.L_1 - .L_0)
	.align		4
.L_0:
        /*0004*/ 	.word	index@(_Z14reverse_kernelPii)
        /*0008*/ 	.word	0x00000010


	//----- nvinfo : EIATTR_FRAME_SIZE
	.align		4
.L_1:
        /*000c*/ 	.byte	0x04, 0x11
        /*000e*/ 	.short	(.L_3 - .L_2)
	.align		4
.L_2:
        /*0010*/ 	.word	index@(_Z14reverse_kernelPii)
        /*0014*/ 	.word	0x00000000


	//----- nvinfo : EIATTR_MIN_STACK_SIZE
	.align		4
.L_3:
        /*0018*/ 	.byte	0x04, 0x12
        /*001a*/ 	.short	(.L_5 - .L_4)
	.align		4
.L_4:
        /*001c*/ 	.word	index@(_Z14reverse_kernelPii)
        /*0020*/ 	.word	0x00000000
.L_5:


//--------------------- .nv.compat                --------------------------
	.section	.nv.compat,"",@"SHT_CUDA_COMPAT_INFO"
	.align	4
        /*0000*/ 	.byte	0x02, 0x09, 0x00, 0x00, 0x02, 0x02, 0x01, 0x00, 0x02, 0x05, 0x05, 0x00, 0x03, 0x07, 0x01, 0x01
        /*0010*/ 	.byte	0x02, 0x03, 0x00, 0x00, 0x02, 0x06, 0x01, 0x00, 0x04, 0x0b, 0x08, 0x00, 0x09, 0x00, 0x00, 0x00
        /*0020*/ 	.byte	0x00, 0x00, 0x00, 0x00


//--------------------- .nv.info._Z14reverse_kernelPii --------------------------
	.section	.nv.info._Z14reverse_kernelPii,"",@"SHT_CUDA_INFO"
	.sectionflags	@""
	.align	4


	//----- nvinfo : EIATTR_CUDA_API_VERSION
	.align		4
        /*0000*/ 	.byte	0x04, 0x37
        /*0002*/ 	.short	(.L_7 - .L_6)
.L_6:
        /*0004*/ 	.word	0x00000082


	//----- nvinfo : EIATTR_KPARAM_INFO
	.align		4
.L_7:
        /*0008*/ 	.byte	0x04, 0x17
        /*000a*/ 	.short	(.L_9 - .L_8)
.L_8:
        /*000c*/ 	.word	0x00000000
        /*0010*/ 	.short	0x0001
        /*0012*/ 	.short	0x0008
        /*0014*/ 	.byte	0x00, 0xf0, 0x11, 0x00


	//----- nvinfo : EIATTR_KPARAM_INFO
	.align		4
.L_9:
        /*0018*/ 	.byte	0x04, 0x17
        /*001a*/ 	.short	(.L_11 - .L_10)
.L_10:
        /*001c*/ 	.word	0x00000000
        /*0020*/ 	.short	0x0000
        /*0022*/ 	.short	0x0000
        /*0024*/ 	.byte	0x00, 0xf5, 0x21, 0x00


	//----- nvinfo : EIATTR_SPARSE_MMA_MASK
	.align		4
.L_11:
        /*0028*/ 	.byte	0x03, 0x50
        /*002a*/ 	.short	0x0000


	//----- nvinfo : EIATTR_MAXREG_COUNT
	.align		4
        /*002c*/ 	.byte	0x03, 0x1b
        /*002e*/ 	.short	0x00ff


	//----- nvinfo : EIATTR_NUM_BARRIERS
	.align		4
        /*0030*/ 	.byte	0x02, 0x4c
        /*0032*/ 	.byte	0x01
	.zero		1


	//----- nvinfo : EIATTR_MERCURY_ISA_VERSION
	.align		4
        /*0034*/ 	.byte	0x03, 0x5f
        /*0036*/ 	.short	0x0101


	//----- nvinfo : EIATTR_VRC_CTA_INIT_COUNT
	.align		4
        /*0038*/ 	.byte	0x02, 0x4a
	.zero		1
	.zero		1


	//----- nvinfo : EIATTR_EXIT_INSTR_OFFSETS
	.align		4
        /*003c*/ 	.byte	0x04, 0x1c
        /*003e*/ 	.short	(.L_13 - .L_12)


	//   ....[0]....
.L_12:
        /*0040*/ 	.word	0x00000090


	//   ....[1]....
        /*0044*/ 	.word	0x00000230


	//----- nvinfo : EIATTR_CBANK_PARAM_SIZE
	.align		4
.L_13:
        /*0048*/ 	.byte	0x03, 0x19
        /*004a*/ 	.short	0x000c


	//----- nvinfo : EIATTR_PARAM_CBANK
	.align		4
        /*004c*/ 	.byte	0x04, 0x0a
        /*004e*/ 	.short	(.L_15 - .L_14)
	.align		4
.L_14:
        /*0050*/ 	.word	index@(.nv.constant0._Z14reverse_kernelPii)
        /*0054*/ 	.short	0x0380
        /*0056*/ 	.short	0x000c


	//----- nvinfo : EIATTR_SW_WAR
	.align		4
.L_15:
        /*0058*/ 	.byte	0x04, 0x36
        /*005a*/ 	.short	(.L_17 - .L_16)
.L_16:
        /*005c*/ 	.word	0x00000008
.L_17:


//--------------------- .nv.callgraph             --------------------------
	.section	.nv.callgraph,"",@"SHT_CUDA_CALLGRAPH"
	.align	4
	.sectionentsize	8
	.align		4
        /*0000*/ 	.word	0x00000000
	.align		4
        /*0004*/ 	.word	0xffffffff
	.align		4
        /*0008*/ 	.word	0x00000000
	.align		4
        /*000c*/ 	.word	0xfffffffe
	.align		4
        /*0010*/ 	.word	0x00000000
	.align		4
        /*0014*/ 	.word	0xfffffffd
	.align		4
        /*0018*/ 	.word	0x00000000
	.align		4
        /*001c*/ 	.word	0xfffffffc


//--------------------- .text._Z14reverse_kernelPii --------------------------
	.section	.text._Z14reverse_kernelPii,"ax",@progbits
	.align	128
        .global         _Z14reverse_kernelPii
        .type           _Z14reverse_kernelPii,@function
        .size           _Z14reverse_kernelPii,(.L_x_1 - _Z14reverse_kernelPii)
        .other          _Z14reverse_kernelPii,@"STO_CUDA_ENTRY STV_DEFAULT"
_Z14reverse_kernelPii:
.text._Z14reverse_kernelPii:
[----:B------:R-:W-:Y:S01]  /*0000*/  LDC R1, c[0x0][0x37c] ;  /* 0x0000df00ff017b82 */ /* 0x000fe20000000800 */
[----:B------:R-:W0:Y:S07]  /*0010*/  S2R R0, SR_TID.X ;  /* 0x0000000000007919 */ /* 0x000e2e0000002100 */
[----:B------:R-:W0:Y:S01]  /*0020*/  S2UR UR5, SR_CTAID.X ;  /* 0x00000000000579c3 */ /* 0x000e220000002500 */
[----:B------:R-:W1:Y:S07]  /*0030*/  LDCU UR8, c[0x0][0x388] ;  /* 0x00007100ff0877ac */ /* 0x000e6e0008000800 */
[----:B------:R-:W0:Y:S01]  /*0040*/  LDC R7, c[0x0][0x360] ;  /* 0x0000d800ff077b82 */ /* 0x000e220000000800 */
[----:B-1----:R-:W-:-:S04]  /*0050*/  ULEA.HI UR4, UR8, UR8, URZ, 0x1 ;  /* 0x0000000808047291 */ /* 0x002fc8000f8f08ff */
[----:B------:R-:W-:Y:S01]  /*0060*/  USHF.R.S32.HI UR4, URZ, 0x1, UR4 ;  /* 0x00000001ff047899 */ /* 0x000fe20008011404 */
[----:B0-----:R-:W-:-:S05]  /*0070*/  IMAD R7, R7, UR5, R0 ;  /* 0x0000000507077c24 */ /* 0x001fca000f8e0200 */
[----:B------:R-:W-:-:S13]  /*0080*/  ISETP.GE.AND P0, PT, R7, UR4, PT ;  /* 0x0000000407007c0c */ /* 0x000fda000bf06270 */
[----:B------:R-:W-:Y:S05]  /*0090*/  @P0 EXIT ;  /* 0x000000000000094d */ /* 0x000fea0003800000 */
[----:B------:R-:W0:Y:S01]  /*00a0*/  LDC.64 R4, c[0x0][0x380] ;  /* 0x0000e000ff047b82 */ /* 0x000e220000000a00 */
[----:B------:R-:W1:Y:S01]  /*00b0*/  LDCU.64 UR6, c[0x0][0x358] ;  /* 0x00006b00ff0677ac */ /* 0x000e620008000a00 */
[----:B------:R-:W-:-:S04]  /*00c0*/  LOP3.LUT R0, RZ, R7, RZ, 0x33, !PT ;  /* 0x00000007ff007212 */ /* 0x000fc800078e33ff */
[----:B------:R-:W-:Y:S01]  /*00d0*/  IADD3 R9, PT, PT, R0, UR8, RZ ;  /* 0x0000000800097c10 */ /* 0x000fe2000fffe0ff */
[----:B0-----:R-:W-:-:S04]  /*00e0*/  IMAD.WIDE R2, R7, 0x4, R4 ;  /* 0x0000000407027825 */ /* 0x001fc800078e0204 */
[----:B------:R-:W-:Y:S01]  /*00f0*/  IMAD.WIDE R4, R9, 0x4, R4 ;  /* 0x0000000409047825 */ /* 0x000fe200078e0204 */
[----:B-1----:R-:W2:Y:S04]  /*0100*/  LDG.E R0, desc[UR6][R2.64] ;  /* 0x0000000602007981 */ /* 0x002ea8000c1e1900 */
[----:B------:R-:W3:Y:S01]  /*0110*/  LDG.E R6, desc[UR6][R4.64] ;  /* 0x0000000604067981 */ /* 0x000ee2000c1e1900 */
[----:B------:R-:W0:Y:S01]  /*0120*/  S2UR UR5, SR_CgaCtaId ;  /* 0x00000000000579c3 */ /* 0x000e220000008800 */
[----:B------:R-:W-:Y:S02]  /*0130*/  UMOV UR4, 0x400 ;  /* 0x0000040000047882 */ /* 0x000fe40000000000 */
[----:B0-----:R-:W-:-:S06]  /*0140*/  ULEA UR4, UR5, UR4, 0x18 ;  /* 0x0000000405047291 */ /* 0x001fcc000f8ec0ff */
[----:B------:R-:W-:Y:S02]  /*0150*/  LEA R7, R7, UR4, 0x2 ;  /* 0x0000000407077c11 */ /* 0x000fe4000f8e10ff */
[----:B------:R-:W-:-:S03]  /*0160*/  LEA R9, R9, UR4, 0x2 ;  /* 0x0000000409097c11 */ /* 0x000fc6000f8e10ff */
[----:B--2---:R-:W-:Y:S04]  /*0170*/  STS [R7], R0 ;  /* 0x0000000007007388 */ /* 0x004fe80000000800 */
[----:B---3--:R-:W-:Y:S01]  /*0180*/  STS [R9], R6 ;  /* 0x0000000609007388 */ /* 0x008fe20000000800 */
[----:B------:R-:W-:Y:S06]  /*0190*/  BAR.SYNC.DEFER_BLOCKING 0x0 ;  /* 0x0000000000007b1d */ /* 0x000fec0000010000 */
[----:B------:R-:W0:Y:S04]  /*01a0*/  LDS R10, [R9] ;  /* 0x00000000090a7984 */ /* 0x000e280000000800 */
[----:B------:R-:W1:Y:S04]  /*01b0*/  LDS R8, [R7] ;  /* 0x0000000007087984 */ /* 0x000e680000000800 */
[----:B0-----:R-:W-:Y:S04]  /*01c0*/  STS [R7], R10 ;  /* 0x0000000a07007388 */ /* 0x001fe80000000800 */
[----:B-1----:R-:W-:Y:S01]  /*01d0*/  STS [R9], R8 ;  /* 0x0000000809007388 */ /* 0x002fe20000000800 */
[----:B------:R-:W-:Y:S06]  /*01e0*/  BAR.SYNC.DEFER_BLOCKING 0x0 ;  /* 0x0000000000007b1d */ /* 0x000fec0000010000 */
[----:B------:R-:W0:Y:S04]  /*01f0*/  LDS R11, [R7] ;  /* 0x00000000070b7984 */ /* 0x000e280000000800 */
[----:B------:R-:W1:Y:S04]  /*0200*/  LDS R13, [R9] ;  /* 0x00000000090d7984 */ /* 0x000e680000000800 */
[----:B0-----:R-:W-:Y:S04]  /*0210*/  STG.E desc[UR6][R2.64], R11 ;  /* 0x0000000b02007986 */ /* 0x001fe8000c101906 */
[----:B-1----:R-:W-:Y:S01]  /*0220*/  STG.E desc[UR6][R4.64], R13 ;  /* 0x0000000d04007986 */ /* 0x002fe2000c101906 */
[----:B------:R-:W-:Y:S05]  /*0230*/  EXIT ;  /* 0x000000000000794d */ /* 0x000fea0003800000 */
.L_x_0:
[----:B------:R-:W-:-:S00]  /*0240*/  BRA `(.L_x_0) ;  /* 0xfffffffc00fc7947 */ /* 0x000fc0000383ffff */
[----:B------:R-:W-:-:S00]  /*0250*/  NOP ;  /* 0x0000000000007918 */ /* 0x000fc00000000000 */
        /* <DEDUP_REMOVED lines=10> */
.L_x_1:


//--------------------- .nv.shared._Z14reverse_kernelPii --------------------------
	.section	.nv.shared._Z14reverse_kernelPii,"aw",@nobits
	.sectionflags	@""
	.align	16
	.zero		1024


//--------------------- .nv.shared.reserved.0     --------------------------
	.section	.nv.shared.reserved.0,"aw",@nobits
	.weak		__nv_reservedSMEM_offset_0_alias
	.size		__nv_reservedSMEM_offset_0_alias, 0, 64
	.other		__nv_reservedSMEM_offset_0_alias,@"STO_CUDA_RESERVED_SHARED STV_DEFAULT"
__nv_reservedSMEM_offset_0_alias:
	.zero		0
	.zero		64


//--------------------- .nv.constant0._Z14reverse_kernelPii --------------------------
	.section	.nv.constant0._Z14reverse_kernelPii,"a",@progbits
	.sectionflags	@""
	.align	4
.nv.constant0._Z14reverse_kernelPii:
	.zero		908


//--------------------- SYMBOLS --------------------------

	.type		.nv.reservedSmem.offset0,@object
	.size		.nv.reservedSmem.offset0,0x4
	.type		.nv.reservedSmem.cap,@object
	.size		.nv.reservedSmem.cap,0x4
